//
// Generated by NVIDIA NVVM Compiler
//
// Compiler Build ID: CL-36424714
// Cuda compilation tools, release 13.0, V13.0.88
// Based on NVVM 20.0.0
//

.version 9.0
.target sm_100
.address_size 64

	// .globl	_Z11clip_circlePfiifff

.visible .entry _Z11clip_circlePfiifff(
	.param .u64 .ptr .align 1 _Z11clip_circlePfiifff_param_0,
	.param .u32 _Z11clip_circlePfiifff_param_1,
	.param .u32 _Z11clip_circlePfiifff_param_2,
	.param .f32 _Z11clip_circlePfiifff_param_3,
	.param .f32 _Z11clip_circlePfiifff_param_4,
	.param .f32 _Z11clip_circlePfiifff_param_5
)
{
	.reg .pred 	%p<5>;
	.reg .b32 	%r<20>;
	.reg .b32 	%f<11>;
	.reg .b64 	%rd<5>;

	ld.param.u64 	%rd1, [_Z11clip_circlePfiifff_param_0];
	ld.param.u32 	%r3, [_Z11clip_circlePfiifff_param_1];
	ld.param.u32 	%r5, [_Z11clip_circlePfiifff_param_2];
	ld.param.f32 	%f1, [_Z11clip_circlePfiifff_param_3];
	ld.param.f32 	%f2, [_Z11clip_circlePfiifff_param_4];
	ld.param.f32 	%f3, [_Z11clip_circlePfiifff_param_5];
	mov.u32 	%r6, %ntid.x;
	mov.u32 	%r7, %ctaid.x;
	mov.u32 	%r8, %tid.x;
	mad.lo.s32 	%r1, %r6, %r7, %r8;
	mov.u32 	%r9, %ntid.y;
	mov.u32 	%r10, %ctaid.y;
	mov.u32 	%r11, %tid.y;
	mad.lo.s32 	%r12, %r9, %r10, %r11;
	setp.ge.s32 	%p1, %r1, %r3;
	setp.ge.s32 	%p2, %r12, %r5;
	or.pred  	%p3, %p1, %p2;
	@%p3 bra 	$L__BB0_3;
	shr.u32 	%r13, %r3, 31;
	add.s32 	%r14, %r3, %r13;
	shr.s32 	%r15, %r14, 1;
	shr.u32 	%r16, %r5, 1;
	min.s32 	%r17, %r15, %r16;
	mul.lo.s32 	%r18, %r17, %r17;
	cvt.rn.f32.s32 	%f4, %r1;
	sub.f32 	%f5, %f4, %f1;
	cvt.rn.f32.u32 	%f6, %r12;
	sub.f32 	%f7, %f6, %f2;
	mul.f32 	%f8, %f7, %f7;
	fma.rn.f32 	%f9, %f5, %f5, %f8;
	cvt.rn.f32.u32 	%f10, %r18;
	setp.le.f32 	%p4, %f9, %f10;
	@%p4 bra 	$L__BB0_3;
	mad.lo.s32 	%r19, %r3, %r12, %r1;
	cvta.to.global.u64 	%rd2, %rd1;
	mul.wide.s32 	%rd3, %r19, 4;
	add.s64 	%rd4, %rd2, %rd3;
	st.global.f32 	[%rd4], %f3;
$L__BB0_3:
	ret;

}


// ===== COMPILED SASS (sm_100) =====

	.target	sm_100

	.elftype	@"ET_EXEC"


//--------------------- .note.nv.tkinfo           --------------------------
	.section	.note.nv.tkinfo,"",@"SHT_NOTE"
	.sectionflags	@"SHF_NOTE_NV_TKINFO"
	.tkinfo
        /*0018*/ 	.word	0x00000002
        /*0030*/ 	.string	""
        /*0030*/ 	.string	"ptxas"
        /*0030*/ 	.string	"Cuda compilation tools, release 13.0, V13.0.88"
        /*0030*/ 	.string	"Build cuda_13.0.r13.0/compiler.36424714_0"
        /*0030*/ 	.string	"-arch sm_100 -m 64 "



//--------------------- .note.nv.cuinfo           --------------------------
	.section	.note.nv.cuinfo,"",@"SHT_NOTE"
	.sectionflags	@"SHF_NOTE_NV_CUINFO"
        /*0018*/ 	.short	0x0002
        /*001a*/ 	.short	0x0064
        /*001c*/ 	.short	0x0082
	.zero		2


//--------------------- .nv.info                  --------------------------
	.section	.nv.info,"",@"SHT_CUDA_INFO"
	.align	4


	//----- nvinfo : EIATTR_REGCOUNT
	.align		4
        /*0000*/ 	.byte	0x04, 0x2f
        /*0002*/ 	.short	(.L_1 - .L_0)
	.align		4
.L_0:
        /*0004*/ 	.word	index@(_Z11clip_circlePfiifff)
        /*0008*/ 	.word	0x0000000a


	//----- nvinfo : EIATTR_FRAME_SIZE
	.align		4
.L_1:
        /*000c*/ 	.byte	0x04, 0x11
        /*000e*/ 	.short	(.L_3 - .L_2)
	.align		4
.L_2:
        /*0010*/ 	.word	index@(_Z11clip_circlePfiifff)
        /*0014*/ 	.word	0x00000000


	//----- nvinfo : EIATTR_MIN_STACK_SIZE
	.align		4
.L_3:
        /*0018*/ 	.byte	0x04, 0x12
        /*001a*/ 	.short	(.L_5 - .L_4)
	.align		4
.L_4:
        /*001c*/ 	.word	index@(_Z11clip_circlePfiifff)
        /*0020*/ 	.word	0x00000000
.L_5:


//--------------------- .nv.compat                --------------------------
	.section	.nv.compat,"",@"SHT_CUDA_COMPAT_INFO"
	.align	4
        /*0000*/ 	.byte	0x02, 0x09, 0x00, 0x00, 0x02, 0x02, 0x01, 0x00, 0x02, 0x05, 0x05, 0x00, 0x03, 0x07, 0x01, 0x01
        /*0010*/ 	.byte	0x02, 0x03, 0x00, 0x00, 0x02, 0x06, 0x01, 0x00, 0x04, 0x0b, 0x08, 0x00, 0x09, 0x00, 0x00, 0x00
        /*0020*/ 	.byte	0x00, 0x00, 0x00, 0x00


//--------------------- .nv.info._Z11clip_circlePfiifff --------------------------
	.section	.nv.info._Z11clip_circlePfiifff,"",@"SHT_CUDA_INFO"
	.sectionflags	@""
	.align	4


	//----- nvinfo : EIATTR_CUDA_API_VERSION
	.align		4
        /*0000*/ 	.byte	0x04, 0x37
        /*0002*/ 	.short	(.L_7 - .L_6)
.L_6:
        /*0004*/ 	.word	0x00000082


	//----- nvinfo : EIATTR_KPARAM_INFO
	.align		4
.L_7:
        /*0008*/ 	.byte	0x04, 0x17
        /*000a*/ 	.short	(.L_9 - .L_8)
.L_8:
        /*000c*/ 	.word	0x00000000
        /*0010*/ 	.short	0x0005
        /*0012*/ 	.short	0x0018
        /*0014*/ 	.byte	0x00, 0xf0, 0x11, 0x00


	//----- nvinfo : EIATTR_KPARAM_INFO
	.align		4
.L_9:
        /*0018*/ 	.byte	0x04, 0x17
        /*001a*/ 	.short	(.L_11 - .L_10)
.L_10:
        /*001c*/ 	.word	0x00000000
        /*0020*/ 	.short	0x0004
        /*0022*/ 	.short	0x0014
        /*0024*/ 	.byte	0x00, 0xf0, 0x11, 0x00


	//----- nvinfo : EIATTR_KPARAM_INFO
	.align		4
.L_11:
        /*0028*/ 	.byte	0x04, 0x17
        /*002a*/ 	.short	(.L_13 - .L_12)
.L_12:
        /*002c*/ 	.word	0x00000000
        /*0030*/ 	.short	0x0003
        /*0032*/ 	.short	0x0010
        /*0034*/ 	.byte	0x00, 0xf0, 0x11, 0x00


	//----- nvinfo : EIATTR_KPARAM_INFO
	.align		4
.L_13:
        /*0038*/ 	.byte	0x04, 0x17
        /*003a*/ 	.short	(.L_15 - .L_14)
.L_14:
        /*003c*/ 	.word	0x00000000
        /*0040*/ 	.short	0x0002
        /*0042*/ 	.short	0x000c
        /*0044*/ 	.byte	0x00, 0xf0, 0x11, 0x00


	//----- nvinfo : EIATTR_KPARAM_INFO
	.align		4
.L_15:
        /*0048*/ 	.byte	0x04, 0x17
        /*004a*/ 	.short	(.L_17 - .L_16)
.L_16:
        /*004c*/ 	.word	0x00000000
        /*0050*/ 	.short	0x0001
        /*0052*/ 	.short	0x0008
        /*0054*/ 	.byte	0x00, 0xf0, 0x11, 0x00


	//----- nvinfo : EIATTR_KPARAM_INFO
	.align		4
.L_17:
        /*0058*/ 	.byte	0x04, 0x17
        /*005a*/ 	.short	(.L_19 - .L_18)
.L_18:
        /*005c*/ 	.word	0x00000000
        /*0060*/ 	.short	0x0000
        /*0062*/ 	.short	0x0000
        /*0064*/ 	.byte	0x00, 0xf5, 0x21, 0x00


	//----- nvinfo : EIATTR_SPARSE_MMA_MASK
	.align		4
.L_19:
        /*0068*/ 	.byte	0x03, 0x50
        /*006a*/ 	.short	0x0000


	//----- nvinfo : EIATTR_MAXREG_COUNT
	.align		4
        /*006c*/ 	.byte	0x03, 0x1b
        /*006e*/ 	.short	0x00ff


	//----- nvinfo : EIATTR_MERCURY_ISA_VERSION
	.align		4
        /*0070*/ 	.byte	0x03, 0x5f
        /*0072*/ 	.short	0x0101


	//----- nvinfo : EIATTR_VRC_CTA_INIT_COUNT
	.align		4
        /*0074*/ 	.byte	0x02, 0x4a
	.zero		1
	.zero		1


	//----- nvinfo : EIATTR_EXIT_INSTR_OFFSETS
	.align		4
        /*0078*/ 	.byte	0x04, 0x1c
        /*007a*/ 	.short	(.L_21 - .L_20)


	//   ....[0]....
.L_20:
        /*007c*/ 	.word	0x000000c0


	//   ....[1]....
        /*0080*/ 	.word	0x000001c0


	//   ....[2]....
        /*0084*/ 	.word	0x00000230


	//----- nvinfo : EIATTR_CBANK_PARAM_SIZE
	.align		4
.L_21:
        /*0088*/ 	.byte	0x03, 0x19
        /*008a*/ 	.short	0x001c


	//----- nvinfo : EIATTR_PARAM_CBANK
	.align		4
        /*008c*/ 	.byte	0x04, 0x0a
        /*008e*/ 	.short	(.L_23 - .L_22)
	.align		4
.L_22:
        /*0090*/ 	.word	index@(.nv.constant0._Z11clip_circlePfiifff)
        /*0094*/ 	.short	0x0380
        /*0096*/ 	.short	0x001c


	//----- nvinfo : EIATTR_SW_WAR
	.align		4
.L_23:
        /*0098*/ 	.byte	0x04, 0x36
        /*009a*/ 	.short	(.L_25 - .L_24)
.L_24:
        /*009c*/ 	.word	0x00000008
.L_25:


//--------------------- .nv.callgraph             --------------------------
	.section	.nv.callgraph,"",@"SHT_CUDA_CALLGRAPH"
	.align	4
	.sectionentsize	8
	.align		4
        /*0000*/ 	.word	0x00000000
	.align		4
        /*0004*/ 	.word	0xffffffff
	.align		4
        /*0008*/ 	.word	0x00000000
	.align		4
        /*000c*/ 	.word	0xfffffffe
	.align		4
        /*0010*/ 	.word	0x00000000
	.align		4
        /*0014*/ 	.word	0xfffffffd
	.align		4
        /*0018*/ 	.word	0x00000000
	.align		4
        /*001c*/ 	.word	0xfffffffc


//--------------------- .text._Z11clip_circlePfiifff --------------------------
	.section	.text._Z11clip_circlePfiifff,"ax",@progbits
	.align	128
        .global         _Z11clip_circlePfiifff
        .type           _Z11clip_circlePfiifff,@function
        .size           _Z11clip_circlePfiifff,(.L_x_1 - _Z11clip_circlePfiifff)
        .other          _Z11clip_circlePfiifff,@"STO_CUDA_ENTRY STV_DEFAULT"
_Z11clip_circlePfiifff:
.text._Z11clip_circlePfiifff:
[----:B------:R-:W-:Y:S01]  /*0000*/  LDC R1, c[0x0][0x37c] ;  /* 0x0000df00ff017b82 */ /* 0x000fe20000000800 */
[----:B------:R-:W0:Y:S01]  /*0010*/  S2R R5, SR_CTAID.Y ;  /* 0x0000000000057919 */ /* 0x000e220000002600 */
[----:B------:R-:W1:Y:S01]  /*0020*/  LDCU UR4, c[0x0][0x360] ;  /* 0x00006c00ff0477ac */ /* 0x000e620008000800 */
[----:B------:R-:W0:Y:S01]  /*0030*/  S2R R2, SR_TID.Y ;  /* 0x0000000000027919 */ /* 0x000e220000002200 */
[----:B------:R-:W0:Y:S01]  /*0040*/  LDCU UR5, c[0x0][0x364] ;  /* 0x00006c80ff0577ac */ /* 0x000e220008000800 */
[----:B------:R-:W1:Y:S01]  /*0050*/  S2R R0, SR_CTAID.X ;  /* 0x0000000000007919 */ /* 0x000e620000002500 */
[----:B------:R-:W2:Y:S01]  /*0060*/  LDCU.64 UR6, c[0x0][0x388] ;  /* 0x00007100ff0677ac */ /* 0x000ea20008000a00 */
[----:B------:R-:W1:Y:S01]  /*0070*/  S2R R3, SR_TID.X ;  /* 0x0000000000037919 */ /* 0x000e620000002100 */
[----:B0-----:R-:W-:-:S05]  /*0080*/  IMAD R5, R5, UR5, R2 ;  /* 0x0000000505057c24 */ /* 0x001fca000f8e0202 */
[----:B--2---:R-:W-:Y:S01]  /*0090*/  ISETP.GE.AND P0, PT, R5, UR7, PT ;  /* 0x0000000705007c0c */ /* 0x004fe2000bf06270 */
[----:B-1----:R-:W-:-:S05]  /*00a0*/  IMAD R0, R0, UR4, R3 ;  /* 0x0000000400007c24 */ /* 0x002fca000f8e0203 */
[----:B------:R-:W-:-:S13]  /*00b0*/  ISETP.GE.OR P0, PT, R0, UR6, P0 ;  /* 0x0000000600007c0c */ /* 0x000fda0008706670 */
[----:B------:R-:W-:Y:S05]  /*00c0*/  @P0 EXIT ;  /* 0x000000000000094d */ /* 0x000fea0003800000 */
[----:B------:R-:W0:Y:S01]  /*00d0*/  LDCU.64 UR8, c[0x0][0x390] ;  /* 0x00007200ff0877ac */ /* 0x000e220008000a00 */
[----:B------:R-:W-:Y:S02]  /*00e0*/  I2FP.F32.U32 R3, R5 ;  /* 0x0000000500037245 */ /* 0x000fe40000201000 */
[----:B------:R-:W-:Y:S01]  /*00f0*/  I2FP.F32.S32 R2, R0 ;  /* 0x0000000000027245 */ /* 0x000fe20000201400 */
[----:B------:R-:W-:Y:S02]  /*0100*/  ULEA.HI UR4, UR6, UR6, URZ, 0x1 ;  /* 0x0000000606047291 */ /* 0x000fe4000f8f08ff */
[----:B------:R-:W-:Y:S02]  /*0110*/  USHF.R.U32.HI UR5, URZ, 0x1, UR7 ;  /* 0x00000001ff057899 */ /* 0x000fe40008011607 */
[----:B------:R-:W-:-:S04]  /*0120*/  USHF.R.S32.HI UR4, URZ, 0x1, UR4 ;  /* 0x00000001ff047899 */ /* 0x000fc80008011404 */
[----:B------:R-:W-:-:S04]  /*0130*/  UISETP.LT.AND UP0, UPT, UR4, UR5, UPT ;  /* 0x000000050400728c */ /* 0x000fc8000bf01270 */
[----:B------:R-:W-:Y:S01]  /*0140*/  USEL UR4, UR4, UR5, UP0 ;  /* 0x0000000504047287 */ /* 0x000fe20008000000 */
[----:B0-----:R-:W-:Y:S01]  /*0150*/  FADD R3, R3, -UR9 ;  /* 0x8000000903037e21 */ /* 0x001fe20008000000 */
[----:B------:R-:W-:Y:S02]  /*0160*/  FADD R2, R2, -UR8 ;  /* 0x8000000802027e21 */ /* 0x000fe40008000000 */
[----:B------:R-:W-:Y:S01]  /*0170*/  UIMAD UR4, UR4, UR4, URZ ;  /* 0x00000004040472a4 */ /* 0x000fe2000f8e02ff */
[----:B------:R-:W-:-:S04]  /*0180*/  FMUL R3, R3, R3 ;  /* 0x0000000303037220 */ /* 0x000fc80000400000 */
[----:B------:R-:W-:Y:S01]  /*0190*/  FFMA R3, R2, R2, R3 ;  /* 0x0000000202037223 */ /* 0x000fe20000000003 */
[----:B------:R-:W-:-:S04]  /*01a0*/  I2FP.F32.U32 R2, UR4 ;  /* 0x0000000400027c45 */ /* 0x000fc80008201000 */
[----:B------:R-:W-:-:S13]  /*01b0*/  FSETP.GTU.AND P0, PT, R3, R2, PT ;  /* 0x000000020300720b */ /* 0x000fda0003f0c000 */
[----:B------:R-:W-:Y:S05]  /*01c0*/  @!P0 EXIT ;  /* 0x000000000000894d */ /* 0x000fea0003800000 */
[----:B------:R-:W0:Y:S01]  /*01d0*/  LDC.64 R2, c[0x0][0x380] ;  /* 0x0000e000ff027b82 */ /* 0x000e220000000a00 */
[----:B------:R-:W1:Y:S01]  /*01e0*/  LDCU.64 UR4, c[0x0][0x358] ;  /* 0x00006b00ff0477ac */ /* 0x000e620008000a00 */
[----:B------:R-:W-:-:S06]  /*01f0*/  IMAD R5, R5, UR6, R0 ;  /* 0x0000000605057c24 */ /* 0x000fcc000f8e0200 */
[----:B------:R-:W1:Y:S01]  /*0200*/  LDC R7, c[0x0][0x398] ;  /* 0x0000e600ff077b82 */ /* 0x000e620000000800 */
[----:B0-----:R-:W-:-:S05]  /*0210*/  IMAD.WIDE R2, R5, 0x4, R2 ;  /* 0x0000000405027825 */ /* 0x001fca00078e0202 */
[----:B-1----:R-:W-:Y:S01]  /*0220*/  STG.E desc[UR4][R2.64], R7 ;  /* 0x0000000702007986 */ /* 0x002fe2000c101904 */
[----:B------:R-:W-:Y:S05]  /*0230*/  EXIT ;  /* 0x000000000000794d */ /* 0x000fea0003800000 */
.L_x_0:
[----:B------:R-:W-:-:S00]  /*0240*/  BRA `(.L_x_0) ;  /* 0xfffffffc00fc7947 */ /* 0x000fc0000383ffff */
[----:B------:R-:W-:-:S00]  /*0250*/  NOP ;  /* 0x0000000000007918 */ /* 0x000fc00000000000 */
        /* <DEDUP_REMOVED lines=10> */
.L_x_1:


//--------------------- .nv.shared.reserved.0     --------------------------
	.section	.nv.shared.reserved.0,"aw",@nobits
	.weak		__nv_reservedSMEM_offset_0_alias
	.size		__nv_reservedSMEM_offset_0_alias, 0, 64
	.other		__nv_reservedSMEM_offset_0_alias,@"STO_CUDA_RESERVED_SHARED STV_DEFAULT"
__nv_reservedSMEM_offset_0_alias:
	.zero		0
	.zero		64


//--------------------- .nv.constant0._Z11clip_circlePfiifff --------------------------
	.section	.nv.constant0._Z11clip_circlePfiifff,"a",@progbits
	.sectionflags	@""
	.align	4
.nv.constant0._Z11clip_circlePfiifff:
	.zero		924


//--------------------- SYMBOLS --------------------------

	.type		.nv.reservedSmem.offset0,@object
	.size		.nv.reservedSmem.offset0,0x4
